	.target	sm_90a

	.elftype	@"ET_EXEC"


//--------------------- .note.nv.tkinfo           --------------------------
	.section	.note.nv.tkinfo,"",@"SHT_NOTE"
	.sectionflags	@"SHF_NOTE_NV_TKINFO"
	.tkinfo
        /*0018*/ 	.word	0x00000002
        /*0030*/ 	.string	""
        /*0030*/ 	.string	"ptxas"
        /*0030*/ 	.string	"Cuda compilation tools, release 13.0, V13.0.88"
        /*0030*/ 	.string	"Build cuda_13.0.r13.0/compiler.36424714_0"
        /*0030*/ 	.string	"-arch sm_90a -m 64 "



//--------------------- .note.nv.cuinfo           --------------------------
	.section	.note.nv.cuinfo,"",@"SHT_NOTE"
	.sectionflags	@"SHF_NOTE_NV_CUINFO"
        /*0018*/ 	.short	0x0002
        /*001a*/ 	.short	0x005a
        /*001c*/ 	.short	0x0082
	.zero		2


//--------------------- .nv.info                  --------------------------
	.section	.nv.info,"",@"SHT_CUDA_INFO"
	.align	4


	//----- nvinfo : EIATTR_REGCOUNT
	.align		4
        /*0000*/ 	.byte	0x04, 0x2f
        /*0002*/ 	.short	(.L_20 - .L_19)
	.align		4
.L_19:
        /*0004*/ 	.word	index@(_ZN17fastertransformer20stop_words_criterionEPKiS1_S1_Pbmmiii)
        /*0008*/ 	.word	0x00000016


	//----- nvinfo : EIATTR_FRAME_SIZE
	.align		4
.L_20:
        /*000c*/ 	.byte	0x04, 0x11
        /*000e*/ 	.short	(.L_22 - .L_21)
	.align		4
.L_21:
        /*0010*/ 	.word	index@(_ZN17fastertransformer20stop_words_criterionEPKiS1_S1_Pbmmiii)
        /*0014*/ 	.word	0x00000000


	//----- nvinfo : EIATTR_REGCOUNT
	.align		4
.L_22:
        /*0018*/ 	.byte	0x04, 0x2f
        /*001a*/ 	.short	(.L_24 - .L_23)
	.align		4
.L_23:
        /*001c*/ 	.word	index@(_ZN17fastertransformer16length_criterionEPbS0_PiPKjiii)
        /*0020*/ 	.word	0x00000015


	//----- nvinfo : EIATTR_FRAME_SIZE
	.align		4
.L_24:
        /*0024*/ 	.byte	0x04, 0x11
        /*0026*/ 	.short	(.L_26 - .L_25)
	.align		4
.L_25:
        /*0028*/ 	.word	index@(_ZN17fastertransformer16length_criterionEPbS0_PiPKjiii)
        /*002c*/ 	.word	0x00000000


	//----- nvinfo : EIATTR_MIN_STACK_SIZE
	.align		4
.L_26:
        /*0030*/ 	.byte	0x04, 0x12
        /*0032*/ 	.short	(.L_28 - .L_27)
	.align		4
.L_27:
        /*0034*/ 	.word	index@(_ZN17fastertransformer16length_criterionEPbS0_PiPKjiii)
        /*0038*/ 	.word	0x00000000


	//----- nvinfo : EIATTR_MIN_STACK_SIZE
	.align		4
.L_28:
        /*003c*/ 	.byte	0x04, 0x12
        /*003e*/ 	.short	(.L_30 - .L_29)
	.align		4
.L_29:
        /*0040*/ 	.word	index@(_ZN17fastertransformer20stop_words_criterionEPKiS1_S1_Pbmmiii)
        /*0044*/ 	.word	0x00000000
.L_30:


//--------------------- .nv.compat                --------------------------
	.section	.nv.compat,"",@"SHT_CUDA_COMPAT_INFO"
	.align	4
        /*0000*/ 	.byte	0x02, 0x09, 0x01, 0x00, 0x02, 0x02, 0x01, 0x00, 0x02, 0x05, 0x05, 0x00, 0x03, 0x07, 0x01, 0x01
        /*0010*/ 	.byte	0x02, 0x03, 0x00, 0x00, 0x02, 0x06, 0x01, 0x00, 0x04, 0x0b, 0x08, 0x00, 0x00, 0x00, 0x00, 0x00
        /*0020*/ 	.byte	0x00, 0x00, 0x00, 0x00


//--------------------- .nv.info._ZN17fastertransformer16length_criterionEPbS0_PiPKjiii --------------------------
	.section	.nv.info._ZN17fastertransformer16length_criterionEPbS0_PiPKjiii,"",@"SHT_CUDA_INFO"
	.sectionflags	@""
	.align	4


	//----- nvinfo : EIATTR_CUDA_API_VERSION
	.align		4
        /*0000*/ 	.byte	0x04, 0x37
        /*0002*/ 	.short	(.L_32 - .L_31)
.L_31:
        /*0004*/ 	.word	0x00000082


	//----- nvinfo : EIATTR_KPARAM_INFO
	.align		4
.L_32:
        /*0008*/ 	.byte	0x04, 0x17
        /*000a*/ 	.short	(.L_34 - .L_33)
.L_33:
        /*000c*/ 	.word	0x00000000
        /*0010*/ 	.short	0x0006
        /*0012*/ 	.short	0x0028
        /*0014*/ 	.byte	0x00, 0xf0, 0x11, 0x00


	//----- nvinfo : EIATTR_KPARAM_INFO
	.align		4
.L_34:
        /*0018*/ 	.byte	0x04, 0x17
        /*001a*/ 	.short	(.L_36 - .L_35)
.L_35:
        /*001c*/ 	.word	0x00000000
        /*0020*/ 	.short	0x0005
        /*0022*/ 	.short	0x0024
        /*0024*/ 	.byte	0x00, 0xf0, 0x11, 0x00


	//----- nvinfo : EIATTR_KPARAM_INFO
	.align		4
.L_36:
        /*0028*/ 	.byte	0x04, 0x17
        /*002a*/ 	.short	(.L_38 - .L_37)
.L_37:
        /*002c*/ 	.word	0x00000000
        /*0030*/ 	.short	0x0004
        /*0032*/ 	.short	0x0020
        /*0034*/ 	.byte	0x00, 0xf0, 0x11, 0x00


	//----- nvinfo : EIATTR_KPARAM_INFO
	.align		4
.L_38:
        /*0038*/ 	.byte	0x04, 0x17
        /*003a*/ 	.short	(.L_40 - .L_39)
.L_39:
        /*003c*/ 	.word	0x00000000
        /*0040*/ 	.short	0x0003
        /*0042*/ 	.short	0x0018
        /*0044*/ 	.byte	0x00, 0xf0, 0x21, 0x00


	//----- nvinfo : EIATTR_KPARAM_INFO
	.align		4
.L_40:
        /*0048*/ 	.byte	0x04, 0x17
        /*004a*/ 	.short	(.L_42 - .L_41)
.L_41:
        /*004c*/ 	.word	0x00000000
        /*0050*/ 	.short	0x0002
        /*0052*/ 	.short	0x0010
        /*0054*/ 	.byte	0x00, 0xf0, 0x21, 0x00


	//----- nvinfo : EIATTR_KPARAM_INFO
	.align		4
.L_42:
        /*0058*/ 	.byte	0x04, 0x17
        /*005a*/ 	.short	(.L_44 - .L_43)
.L_43:
        /*005c*/ 	.word	0x00000000
        /*0060*/ 	.short	0x0001
        /*0062*/ 	.short	0x0008
        /*0064*/ 	.byte	0x00, 0xf0, 0x21, 0x00


	//----- nvinfo : EIATTR_KPARAM_INFO
	.align		4
.L_44:
        /*0068*/ 	.byte	0x04, 0x17
        /*006a*/ 	.short	(.L_46 - .L_45)
.L_45:
        /*006c*/ 	.word	0x00000000
        /*0070*/ 	.short	0x0000
        /*0072*/ 	.short	0x0000
        /*0074*/ 	.byte	0x00, 0xf0, 0x21, 0x00


	//----- nvinfo : EIATTR_SPARSE_MMA_MASK
	.align		4
.L_46:
        /*0078*/ 	.byte	0x03, 0x50
        /*007a*/ 	.short	0x0000


	//----- nvinfo : EIATTR_MAXREG_COUNT
	.align		4
        /*007c*/ 	.byte	0x03, 0x1b
        /*007e*/ 	.short	0x00ff


	//----- nvinfo : EIATTR_NUM_BARRIERS
	.align		4
        /*0080*/ 	.byte	0x02, 0x4c
        /*0082*/ 	.byte	0x01
	.zero		1


	//----- nvinfo : EIATTR_MERCURY_ISA_VERSION
	.align		4
        /*0084*/ 	.byte	0x03, 0x5f
        /*0086*/ 	.short	0x0101


	//----- nvinfo : EIATTR_COOP_GROUP_MASK_REGIDS
	.align		4
        /*0088*/ 	.byte	0x04, 0x29
        /*008a*/ 	.short	(.L_48 - .L_47)


	//   ....[0]....
.L_47:
        /*008c*/ 	.word	0xffffffff


	//   ....[1]....
        /*0090*/ 	.word	0xffffffff


	//   ....[2]....
        /*0094*/ 	.word	0xffffffff


	//   ....[3]....
        /*0098*/ 	.word	0xffffffff


	//   ....[4]....
        /*009c*/ 	.word	0xffffffff


	//   ....[5]....
        /*00a0*/ 	.word	0xffffffff


	//   ....[6]....
        /*00a4*/ 	.word	0xffffffff


	//   ....[7]....
        /*00a8*/ 	.word	0xffffffff


	//   ....[8]....
        /*00ac*/ 	.word	0xffffffff


	//   ....[9]....
        /*00b0*/ 	.word	0xffffffff


	//   ....[10]....
        /*00b4*/ 	.word	0xffffffff


	//   ....[11]....
        /*00b8*/ 	.word	0xffffffff


	//   ....[12]....
        /*00bc*/ 	.word	0xffffffff


	//   ....[13]....
        /*00c0*/ 	.word	0xffffffff


	//   ....[14]....
        /*00c4*/ 	.word	0xffffffff


	//----- nvinfo : EIATTR_COOP_GROUP_INSTR_OFFSETS
	.align		4
.L_48:
        /*00c8*/ 	.byte	0x04, 0x28
        /*00ca*/ 	.short	(.L_50 - .L_49)


	//   ....[0]....
.L_49:
        /*00cc*/ 	.word	0x000003d0


	//   ....[1]....
        /*00d0*/ 	.word	0x00000470


	//   ....[2]....
        /*00d4*/ 	.word	0x000004b0


	//   ....[3]....
        /*00d8*/ 	.word	0x00000500


	//   ....[4]....
        /*00dc*/ 	.word	0x00000540


	//   ....[5]....
        /*00e0*/ 	.word	0x000005a0


	//   ....[6]....
        /*00e4*/ 	.word	0x000005c0


	//   ....[7]....
        /*00e8*/ 	.word	0x000005e0


	//   ....[8]....
        /*00ec*/ 	.word	0x00000600


	//   ....[9]....
        /*00f0*/ 	.word	0x00000620


	//   ....[10]....
        /*00f4*/ 	.word	0x00000650


	//   ....[11]....
        /*00f8*/ 	.word	0x00000670


	//   ....[12]....
        /*00fc*/ 	.word	0x00000690


	//   ....[13]....
        /*0100*/ 	.word	0x000006b0


	//   ....[14]....
        /*0104*/ 	.word	0x000006d0


	//----- nvinfo : EIATTR_EXIT_INSTR_OFFSETS
	.align		4
.L_50:
        /*0108*/ 	.byte	0x04, 0x1c
        /*010a*/ 	.short	(.L_52 - .L_51)


	//   ....[0]....
.L_51:
        /*010c*/ 	.word	0x00000710


	//   ....[1]....
        /*0110*/ 	.word	0x00000740


	//----- nvinfo : EIATTR_CRS_STACK_SIZE
	.align		4
.L_52:
        /*0114*/ 	.byte	0x04, 0x1e
        /*0116*/ 	.short	(.L_54 - .L_53)
.L_53:
        /*0118*/ 	.word	0x00000000


	//----- nvinfo : EIATTR_CBANK_PARAM_SIZE
	.align		4
.L_54:
        /*011c*/ 	.byte	0x03, 0x19
        /*011e*/ 	.short	0x002c


	//----- nvinfo : EIATTR_PARAM_CBANK
	.align		4
        /*0120*/ 	.byte	0x04, 0x0a
        /*0122*/ 	.short	(.L_56 - .L_55)
	.align		4
.L_55:
        /*0124*/ 	.word	index@(.nv.constant0._ZN17fastertransformer16length_criterionEPbS0_PiPKjiii)
        /*0128*/ 	.short	0x0210
        /*012a*/ 	.short	0x002c


	//----- nvinfo : EIATTR_SW_WAR
	.align		4
.L_56:
        /*012c*/ 	.byte	0x04, 0x36
        /*012e*/ 	.short	(.L_58 - .L_57)
.L_57:
        /*0130*/ 	.word	0x00000008
.L_58:


//--------------------- .nv.info._ZN17fastertransformer20stop_words_criterionEPKiS1_S1_Pbmmiii --------------------------
	.section	.nv.info._ZN17fastertransformer20stop_words_criterionEPKiS1_S1_Pbmmiii,"",@"SHT_CUDA_INFO"
	.sectionflags	@""
	.align	4


	//----- nvinfo : EIATTR_CUDA_API_VERSION
	.align		4
        /*0000*/ 	.byte	0x04, 0x37
        /*0002*/ 	.short	(.L_60 - .L_59)
.L_59:
        /*0004*/ 	.word	0x00000082


	//----- nvinfo : EIATTR_KPARAM_INFO
	.align		4
.L_60:
        /*0008*/ 	.byte	0x04, 0x17
        /*000a*/ 	.short	(.L_62 - .L_61)
.L_61:
        /*000c*/ 	.word	0x00000000
        /*0010*/ 	.short	0x0008
        /*0012*/ 	.short	0x0038
        /*0014*/ 	.byte	0x00, 0xf0, 0x11, 0x00


	//----- nvinfo : EIATTR_KPARAM_INFO
	.align		4
.L_62:
        /*0018*/ 	.byte	0x04, 0x17
        /*001a*/ 	.short	(.L_64 - .L_63)
.L_63:
        /*001c*/ 	.word	0x00000000
        /*0020*/ 	.short	0x0007
        /*0022*/ 	.short	0x0034
        /*0024*/ 	.byte	0x00, 0xf0, 0x11, 0x00


	//----- nvinfo : EIATTR_KPARAM_INFO
	.align		4
.L_64:
        /*0028*/ 	.byte	0x04, 0x17
        /*002a*/ 	.short	(.L_66 - .L_65)
.L_65:
        /*002c*/ 	.word	0x00000000
        /*0030*/ 	.short	0x0006
        /*0032*/ 	.short	0x0030
        /*0034*/ 	.byte	0x00, 0xf0, 0x11, 0x00


	//----- nvinfo : EIATTR_KPARAM_INFO
	.align		4
.L_66:
        /*0038*/ 	.byte	0x04, 0x17
        /*003a*/ 	.short	(.L_68 - .L_67)
.L_67:
        /*003c*/ 	.word	0x00000000
        /*0040*/ 	.short	0x0005
        /*0042*/ 	.short	0x0028
        /*0044*/ 	.byte	0x00, 0xf0, 0x21, 0x00


	//----- nvinfo : EIATTR_KPARAM_INFO
	.align		4
.L_68:
        /*0048*/ 	.byte	0x04, 0x17
        /*004a*/ 	.short	(.L_70 - .L_69)
.L_69:
        /*004c*/ 	.word	0x00000000
        /*0050*/ 	.short	0x0004
        /*0052*/ 	.short	0x0020
        /*0054*/ 	.byte	0x00, 0xf0, 0x21, 0x00


	//----- nvinfo : EIATTR_KPARAM_INFO
	.align		4
.L_70:
        /*0058*/ 	.byte	0x04, 0x17
        /*005a*/ 	.short	(.L_72 - .L_71)
.L_71:
        /*005c*/ 	.word	0x00000000
        /*0060*/ 	.short	0x0003
        /*0062*/ 	.short	0x0018
        /*0064*/ 	.byte	0x00, 0xf0, 0x21, 0x00


	//----- nvinfo : EIATTR_KPARAM_INFO
	.align		4
.L_72:
        /*0068*/ 	.byte	0x04, 0x17
        /*006a*/ 	.short	(.L_74 - .L_73)
.L_73:
        /*006c*/ 	.word	0x00000000
        /*0070*/ 	.short	0x0002
        /*0072*/ 	.short	0x0010
        /*0074*/ 	.byte	0x00, 0xf0, 0x21, 0x00


	//----- nvinfo : EIATTR_KPARAM_INFO
	.align		4
.L_74:
        /*0078*/ 	.byte	0x04, 0x17
        /*007a*/ 	.short	(.L_76 - .L_75)
.L_75:
        /*007c*/ 	.word	0x00000000
        /*0080*/ 	.short	0x0001
        /*0082*/ 	.short	0x0008
        /*0084*/ 	.byte	0x00, 0xf0, 0x21, 0x00


	//----- nvinfo : EIATTR_KPARAM_INFO
	.align		4
.L_76:
        /*0088*/ 	.byte	0x04, 0x17
        /*008a*/ 	.short	(.L_78 - .L_77)
.L_77:
        /*008c*/ 	.word	0x00000000
        /*0090*/ 	.short	0x0000
        /*0092*/ 	.short	0x0000
        /*0094*/ 	.byte	0x00, 0xf0, 0x21, 0x00


	//----- nvinfo : EIATTR_SPARSE_MMA_MASK
	.align		4
.L_78:
        /*0098*/ 	.byte	0x03, 0x50
        /*009a*/ 	.short	0x0000


	//----- nvinfo : EIATTR_MAXREG_COUNT
	.align		4
        /*009c*/ 	.byte	0x03, 0x1b
        /*009e*/ 	.short	0x00ff


	//----- nvinfo : EIATTR_MERCURY_ISA_VERSION
	.align		4
        /*00a0*/ 	.byte	0x03, 0x5f
        /*00a2*/ 	.short	0x0101


	//----- nvinfo : EIATTR_EXIT_INSTR_OFFSETS
	.align		4
        /*00a4*/ 	.byte	0x04, 0x1c
        /*00a6*/ 	.short	(.L_80 - .L_79)


	//   ....[0]....
.L_79:
        /*00a8*/ 	.word	0x000001a0


	//   ....[1]....
        /*00ac*/ 	.word	0x000002c0


	//   ....[2]....
        /*00b0*/ 	.word	0x00000390


	//   ....[3]....
        /*00b4*/ 	.word	0x00000610


	//   ....[4]....
        /*00b8*/ 	.word	0x000007d0


	//   ....[5]....
        /*00bc*/ 	.word	0x00000830


	//   ....[6]....
        /*00c0*/ 	.word	0x000008f0


	//----- nvinfo : EIATTR_CRS_STACK_SIZE
	.align		4
.L_80:
        /*00c4*/ 	.byte	0x04, 0x1e
        /*00c6*/ 	.short	(.L_82 - .L_81)
.L_81:
        /*00c8*/ 	.word	0x00000000


	//----- nvinfo : EIATTR_CBANK_PARAM_SIZE
	.align		4
.L_82:
        /*00cc*/ 	.byte	0x03, 0x19
        /*00ce*/ 	.short	0x003c


	//----- nvinfo : EIATTR_PARAM_CBANK
	.align		4
        /*00d0*/ 	.byte	0x04, 0x0a
        /*00d2*/ 	.short	(.L_84 - .L_83)
	.align		4
.L_83:
        /*00d4*/ 	.word	index@(.nv.constant0._ZN17fastertransformer20stop_words_criterionEPKiS1_S1_Pbmmiii)
        /*00d8*/ 	.short	0x0210
        /*00da*/ 	.short	0x003c


	//----- nvinfo : EIATTR_SW_WAR
	.align		4
.L_84:
        /*00dc*/ 	.byte	0x04, 0x36
        /*00de*/ 	.short	(.L_86 - .L_85)
.L_85:
        /*00e0*/ 	.word	0x00000008
.L_86:


//--------------------- .nv.callgraph             --------------------------
	.section	.nv.callgraph,"",@"SHT_CUDA_CALLGRAPH"
	.align	4
	.sectionentsize	8
	.align		4
        /*0000*/ 	.word	0x00000000
	.align		4
        /*0004*/ 	.word	0xffffffff
	.align		4
        /*0008*/ 	.word	0x00000000
	.align		4
        /*000c*/ 	.word	0xfffffffe
	.align		4
        /*0010*/ 	.word	0x00000000
	.align		4
        /*0014*/ 	.word	0xfffffffd
	.align		4
        /*0018*/ 	.word	0x00000000
	.align		4
        /*001c*/ 	.word	0xfffffffc


//--------------------- .nv.constant4             --------------------------
	.section	.nv.constant4,"a",@progbits
	.align	8
	.align		8
.nv.constant4:
        /*0000*/ 	.dword	precalc_xorwow_matrix
	.align		8
        /*0008*/ 	.dword	precalc_xorwow_offset_matrix
	.align		8
        /*0010*/ 	.dword	mrg32k3aM1
	.align		8
        /*0018*/ 	.dword	mrg32k3aM2
	.align		8
        /*0020*/ 	.dword	mrg32k3aM1SubSeq
	.align		8
        /*0028*/ 	.dword	mrg32k3aM2SubSeq
	.align		8
        /*0030*/ 	.dword	mrg32k3aM1Seq
	.align		8
        /*0038*/ 	.dword	mrg32k3aM2Seq
	.align		8
        /*0040*/ 	.dword	_ZN55_INTERNAL_5ceadfe8_24_stop_criteria_kernels_cu_96943d354cuda3std3__457_GLOBAL__N__5ceadfe8_24_stop_criteria_kernels_cu_96943d356ignoreE
	.align		8
        /*0048*/ 	.dword	_ZN55_INTERNAL_5ceadfe8_24_stop_criteria_kernels_cu_96943d354cuda3std3__45__cpo5beginE
	.align		8
        /*0050*/ 	.dword	_ZN55_INTERNAL_5ceadfe8_24_stop_criteria_kernels_cu_96943d354cuda3std3__45__cpo3endE
	.align		8
        /*0058*/ 	.dword	_ZN55_INTERNAL_5ceadfe8_24_stop_criteria_kernels_cu_96943d354cuda3std3__45__cpo6cbeginE
	.align		8
        /*0060*/ 	.dword	_ZN55_INTERNAL_5ceadfe8_24_stop_criteria_kernels_cu_96943d354cuda3std3__45__cpo4cendE
	.align		8
        /*0068*/ 	.dword	_ZN55_INTERNAL_5ceadfe8_24_stop_criteria_kernels_cu_96943d354cuda3std3__419piecewise_constructE
	.align		8
        /*0070*/ 	.dword	_ZN55_INTERNAL_5ceadfe8_24_stop_criteria_kernels_cu_96943d354cuda3std3__48in_placeE
	.align		8
        /*0078*/ 	.dword	_ZN55_INTERNAL_5ceadfe8_24_stop_criteria_kernels_cu_96943d354cuda3std6ranges3__45__cpo4swapE
	.align		8
        /*0080*/ 	.dword	_ZN55_INTERNAL_5ceadfe8_24_stop_criteria_kernels_cu_96943d354cuda3std6ranges3__45__cpo9iter_moveE
	.align		8
        /*0088*/ 	.dword	_ZN55_INTERNAL_5ceadfe8_24_stop_criteria_kernels_cu_96943d354cuda3std6ranges3__45__cpo7advanceE


//--------------------- .nv.constant3             --------------------------
	.section	.nv.constant3,"a",@progbits
	.align	8
.nv.constant3:
	.type		__cr_lgamma_table,@object
	.size		__cr_lgamma_table,(.L_8 - __cr_lgamma_table)
__cr_lgamma_table:
        /*0000*/ 	.byte	0x00, 0x00, 0x00, 0x00, 0x00, 0x00, 0x00, 0x00, 0x00, 0x00, 0x00, 0x00, 0x00, 0x00, 0x00, 0x00
        /*0010*/ 	.byte	0xef, 0x39, 0xfa, 0xfe, 0x42, 0x2e, 0xe6, 0x3f, 0x02, 0x20, 0x2a, 0xfa, 0x0b, 0xab, 0xfc, 0x3f
        /*0020*/ 	.byte	0xf9, 0x2c, 0x92, 0x7c, 0xa7, 0x6c, 0x09, 0x40, 0xc9, 0x79, 0x44, 0x3c, 0x64, 0x26, 0x13, 0x40
        /*0030*/ 	.byte	0xca, 0x01, 0xcf, 0x3a, 0x27, 0x51, 0x1a, 0x40, 0x30, 0xcc, 0x2d, 0xf3, 0xe1, 0x0c, 0x21, 0x40
        /*0040*/ 	.byte	0x0d, 0xb7, 0xfc, 0x82, 0x8e, 0x35, 0x25, 0x40
.L_8:


//--------------------- .text._ZN17fastertransformer16length_criterionEPbS0_PiPKjiii --------------------------
	.section	.text._ZN17fastertransformer16length_criterionEPbS0_PiPKjiii,"ax",@progbits
	.align	128
        .global         _ZN17fastertransformer16length_criterionEPbS0_PiPKjiii
        .type           _ZN17fastertransformer16length_criterionEPbS0_PiPKjiii,@function
        .size           _ZN17fastertransformer16length_criterionEPbS0_PiPKjiii,(.L_x_14 - _ZN17fastertransformer16length_criterionEPbS0_PiPKjiii)
        .other          _ZN17fastertransformer16length_criterionEPbS0_PiPKjiii,@"STO_CUDA_ENTRY STV_DEFAULT"
_ZN17fastertransformer16length_criterionEPbS0_PiPKjiii:
.text._ZN17fastertransformer16length_criterionEPbS0_PiPKjiii:
[----:B------:R-:W-:Y:S01]  /*0000*/  LDC R1, c[0x0][0x28] ;  /* 0x00000a00ff017b82 */ /* 0x000fe20000000800 */
[----:B------:R-:W0:Y:S07]  /*0010*/  S2R R0, SR_TID.X ;  /* 0x0000000000007919 */ /* 0x000e2e0000002100 */
[----:B------:R-:W1:Y:S01]  /*0020*/  LDC.64 R4, c[0x0][0x230] ;  /* 0x00008c00ff047b82 */ /* 0x000e620000000a00 */
[----:B------:R-:W-:Y:S01]  /*0030*/  ULDC.64 UR4, c[0x0][0x208] ;  /* 0x0000820000047ab9 */ /* 0x000fe20000000a00 */
[----:B------:R-:W-:Y:S01]  /*0040*/  ULDC UR8, c[0x0][0x238] ;  /* 0x00008e0000087ab9 */ /* 0x000fe20000000800 */
[----:B------:R-:W-:Y:S01]  /*0050*/  ULDC.64 UR6, c[0x0][0x210] ;  /* 0x0000840000067ab9 */ /* 0x000fe20000000a00 */
[----:B------:R-:W-:Y:S01]  /*0060*/  BSSY B0, `(.L_x_0) ;  /* 0x0000033000007945 */ /* 0x000fe20003800000 */
[----:B-1----:R-:W-:-:S05]  /*0070*/  IMAD R7, R5, R4, RZ ;  /* 0x0000000405077224 */ /* 0x002fca00078e02ff */
[----:B0-----:R-:W-:-:S13]  /*0080*/  ISETP.GE.AND P0, PT, R0, R7, PT ;  /* 0x000000070000720c */ /* 0x001fda0003f06270 */
[----:B------:R-:W-:Y:S01]  /*0090*/  @P0 IMAD.MOV.U32 R8, RZ, RZ, RZ ;  /* 0x000000ffff080224 */ /* 0x000fe200078e00ff */
[----:B------:R-:W-:Y:S06]  /*00a0*/  @P0 BRA `(.L_x_1) ;  /* 0x0000000000b80947 */ /* 0x000fec0003800000 */
[----:B------:R-:W-:Y:S01]  /*00b0*/  IABS R6, R5 ;  /* 0x0000000500067213 */ /* 0x000fe20000000000 */
[----:B------:R-:W0:Y:S01]  /*00c0*/  LDC R9, c[0x0][RZ] ;  /* 0x00000000ff097b82 */ /* 0x000e220000000800 */
[----:B------:R-:W-:Y:S01]  /*00d0*/  IMAD.MOV.U32 R12, RZ, RZ, RZ ;  /* 0x000000ffff0c7224 */ /* 0x000fe200078e00ff */
[----:B------:R-:W-:Y:S01]  /*00e0*/  ISETP.NE.AND P0, PT, R5, RZ, PT ;  /* 0x000000ff0500720c */ /* 0x000fe20003f05270 */
[----:B------:R-:W1:Y:S01]  /*00f0*/  I2F.RP R4, R6 ;  /* 0x0000000600047306 */ /* 0x000e620000209400 */
[----:B------:R-:W-:Y:S01]  /*0100*/  IMAD.MOV.U32 R8, RZ, RZ, RZ ;  /* 0x000000ffff087224 */ /* 0x000fe200078e00ff */
[----:B------:R-:W-:-:S03]  /*0110*/  MOV R14, R0 ;  /* 0x00000000000e7202 */ /* 0x000fc60000000f00 */
[----:B------:R-:W2:Y:S08]  /*0120*/  LDC R10, c[0x0][0x234] ;  /* 0x00008d00ff0a7b82 */ /* 0x000eb00000000800 */
[----:B------:R-:W3:Y:S01]  /*0130*/  LDC.64 R2, c[0x0][0x228] ;  /* 0x00008a00ff027b82 */ /* 0x000ee20000000a00 */
[----:B-1----:R-:W1:Y:S02]  /*0140*/  MUFU.RCP R4, R4 ;  /* 0x0000000400047308 */ /* 0x002e640000001000 */
[----:B-1----:R-:W-:-:S06]  /*0150*/  VIADD R13, R4, 0xffffffe ;  /* 0x0ffffffe040d7836 */ /* 0x002fcc0000000000 */
[----:B------:R-:W1:Y:S02]  /*0160*/  F2I.FTZ.U32.TRUNC.NTZ R13, R13 ;  /* 0x0000000d000d7305 */ /* 0x000e64000021f000 */
[----:B-1----:R-:W-:-:S04]  /*0170*/  IMAD.MOV R11, RZ, RZ, -R13 ;  /* 0x000000ffff0b7224 */ /* 0x002fc800078e0a0d */
[----:B------:R-:W-:-:S04]  /*0180*/  IMAD R11, R11, R6, RZ ;  /* 0x000000060b0b7224 */ /* 0x000fc800078e02ff */
[----:B------:R-:W-:Y:S01]  /*0190*/  IMAD.HI.U32 R11, R13, R11, R12 ;  /* 0x0000000b0d0b7227 */ /* 0x000fe200078e000c */
[----:B0-23--:R-:W-:-:S07]  /*01a0*/  LOP3.LUT R12, RZ, R5, RZ, 0x33, !PT ;  /* 0x00000005ff0c7212 */ /* 0x00dfce00078e33ff */
.L_x_2:
[----:B------:R-:W-:Y:S02]  /*01b0*/  IABS R16, R14 ;  /* 0x0000000e00107213 */ /* 0x000fe40000000000 */
[----:B------:R-:W-:-:S03]  /*01c0*/  IABS R18, R10 ;  /* 0x0000000a00127213 */ /* 0x000fc60000000000 */
[----:B0-----:R-:W-:-:S04]  /*01d0*/  IMAD.HI.U32 R4, R11, R16, RZ ;  /* 0x000000100b047227 */ /* 0x001fc800078e00ff */
[----:B------:R-:W-:-:S04]  /*01e0*/  IMAD.MOV R5, RZ, RZ, -R4 ;  /* 0x000000ffff057224 */ /* 0x000fc800078e0a04 */
[----:B------:R-:W-:-:S05]  /*01f0*/  IMAD R5, R18, R5, R16 ;  /* 0x0000000512057224 */ /* 0x000fca00078e0210 */
[----:B------:R-:W-:-:S13]  /*0200*/  ISETP.GT.U32.AND P2, PT, R6, R5, PT ;  /* 0x000000050600720c */ /* 0x000fda0003f44070 */
[----:B------:R-:W-:Y:S02]  /*0210*/  @!P2 IMAD.IADD R5, R5, 0x1, -R18 ;  /* 0x000000010505a824 */ /* 0x000fe400078e0a12 */
[----:B------:R-:W-:-:S03]  /*0220*/  @!P2 VIADD R4, R4, 0x1 ;  /* 0x000000010404a836 */ /* 0x000fc60000000000 */
[----:B------:R-:W-:Y:S02]  /*0230*/  ISETP.GE.U32.AND P1, PT, R5, R6, PT ;  /* 0x000000060500720c */ /* 0x000fe40003f26070 */
[----:B------:R-:W-:-:S04]  /*0240*/  LOP3.LUT R5, R14, R10, RZ, 0x3c, !PT ;  /* 0x0000000a0e057212 */ /* 0x000fc800078e3cff */
[----:B------:R-:W-:-:S07]  /*0250*/  ISETP.GE.AND P3, PT, R5, RZ, PT ;  /* 0x000000ff0500720c */ /* 0x000fce0003f66270 */
[----:B------:R-:W-:-:S06]  /*0260*/  @P1 VIADD R4, R4, 0x1 ;  /* 0x0000000104041836 */ /* 0x000fcc0000000000 */
[----:B------:R-:W-:-:S04]  /*0270*/  @!P3 IADD3 R4, -R4, RZ, RZ ;  /* 0x000000ff0404b210 */ /* 0x000fc80007ffe1ff */
[----:B------:R-:W-:Y:S02]  /*0280*/  SEL R17, R12, R4, !P0 ;  /* 0x000000040c117207 */ /* 0x000fe40004000000 */
[----:B------:R-:W-:-:S03]  /*0290*/  IADD3 R4, P1, R14, UR6, RZ ;  /* 0x000000060e047c10 */ /* 0x000fc6000ff3e0ff */
[----:B------:R-:W-:Y:S01]  /*02a0*/  IMAD.WIDE R16, R17, 0x4, R2 ;  /* 0x0000000411107825 */ /* 0x000fe200078e0202 */
[----:B------:R-:W-:-:S05]  /*02b0*/  LEA.HI.X.SX32 R5, R14, UR7, 0x1, P1 ;  /* 0x000000070e057c11 */ /* 0x000fca00088f0eff */
[----:B------:R-:W2:Y:S04]  /*02c0*/  LDG.E R16, desc[UR4][R16.64] ;  /* 0x0000000410107981 */ /* 0x000ea8000c1e1900 */
[----:B------:R-:W3:Y:S01]  /*02d0*/  LDG.E.S8 R18, desc[UR4][R4.64] ;  /* 0x0000000404127981 */ /* 0x000ee2000c1e1300 */
[----:B------:R-:W-:Y:S02]  /*02e0*/  IMAD.IADD R14, R9, 0x1, R14 ;  /* 0x00000001090e7824 */ /* 0x000fe400078e020e */
[----:B------:R-:W-:-:S03]  /*02f0*/  VIADD R15, R8, 0x1 ;  /* 0x00000001080f7836 */ /* 0x000fc60000000000 */
[----:B------:R-:W-:Y:S02]  /*0300*/  ISETP.GE.AND P2, PT, R14, R7, PT ;  /* 0x000000070e00720c */ /* 0x000fe40003f46270 */
[----:B--2---:R-:W-:-:S04]  /*0310*/  ISETP.GT.U32.AND P1, PT, R16, UR8, PT ;  /* 0x0000000810007c0c */ /* 0x004fc8000bf24070 */
[----:B------:R-:W-:-:S04]  /*0320*/  SEL R13, RZ, 0x1, P1 ;  /* 0x00000001ff0d7807 */ /* 0x000fc80000800000 */
[----:B---3--:R-:W-:-:S04]  /*0330*/  LOP3.LUT P1, RZ, R13, R18, RZ, 0xfc, !PT ;  /* 0x000000120dff7212 */ /* 0x008fc8000782fcff */
[----:B------:R-:W-:-:S05]  /*0340*/  SEL R13, RZ, 0x1, !P1 ;  /* 0x00000001ff0d7807 */ /* 0x000fca0004800000 */
[----:B------:R0:W-:Y:S04]  /*0350*/  STG.E.U8 desc[UR4][R4.64], R13 ;  /* 0x0000000d04007986 */ /* 0x0001e8000c101104 */
[----:B------:R-:W-:-:S04]  /*0360*/  @!P1 IMAD.MOV R15, RZ, RZ, R8 ;  /* 0x000000ffff0f9224 */ /* 0x000fc800078e0208 */
[----:B------:R-:W-:Y:S01]  /*0370*/  IMAD.MOV.U32 R8, RZ, RZ, R15 ;  /* 0x000000ffff087224 */ /* 0x000fe200078e000f */
[----:B------:R-:W-:Y:S06]  /*0380*/  @!P2 BRA `(.L_x_2) ;  /* 0xfffffffc0088a947 */ /* 0x000fec000383ffff */
.L_x_1:
[----:B------:R-:W-:Y:S05]  /*0390*/  BSYNC B0 ;  /* 0x0000000000007941 */ /* 0x000fea0003800000 */
.L_x_0:
[----:B0-----:R-:W0:Y:S02]  /*03a0*/  LDC R4, c[0x0][RZ] ;  /* 0x00000000ff047b82 */ /* 0x001e240000000800 */
[----:B0-----:R-:W-:-:S13]  /*03b0*/  ISETP.GE.U32.AND P0, PT, R4, 0x21, PT ;  /* 0x000000210400780c */ /* 0x001fda0003f06070 */
[----:B------:R-:W-:Y:S05]  /*03c0*/  @!P0 BRA `(.L_x_3) ;  /* 0x0000000000a08947 */ /* 0x000fea0003800000 */
[----:B------:R-:W0:Y:S01]  /*03d0*/  SHFL.BFLY PT, R3, R8, 0x10, 0x1f ;  /* 0x0e001f0008037f89 */ /* 0x000e2200000e0000 */
[----:B------:R-:W-:Y:S02]  /*03e0*/  I2FP.F32.U32 R4, R4 ;  /* 0x0000000400047245 */ /* 0x000fe40000201000 */
[----:B------:R-:W-:Y:S02]  /*03f0*/  LOP3.LUT P0, R6, R0, 0x1f, RZ, 0xc0, !PT ;  /* 0x0000001f00067812 */ /* 0x000fe4000780c0ff */
[----:B------:R-:W-:Y:S01]  /*0400*/  I2FP.F32.U32 R10, R0 ;  /* 0x00000000000a7245 */ /* 0x000fe20000201000 */
[----:B------:R-:W-:-:S05]  /*0410*/  FMUL.FTZ R7, R4, 0.03125 ;  /* 0x3d00000004077820 */ /* 0x000fca0000410000 */
[----:B------:R-:W-:-:S05]  /*0420*/  FSETP.GT.FTZ.AND P1, PT, R7, R10, PT ;  /* 0x0000000a0700720b */ /* 0x000fca0003f34000 */
[----:B------:R-:W-:Y:S02]  /*0430*/  @!P0 MOV R7, 0x400 ;  /* 0x0000040000078802 */ /* 0x000fe40000000f00 */
[----:B0-----:R-:W-:-:S06]  /*0440*/  IADD3 R3, R3, R8, RZ ;  /* 0x0000000803037210 */ /* 0x001fcc0007ffe0ff */
[----:B------:R-:W0:Y:S01]  /*0450*/  @P1 S2R R10, SR_CgaCtaId ;  /* 0x00000000000a1919 */ /* 0x000e220000008800 */
[----:B------:R-:W-:Y:S01]  /*0460*/  @P1 MOV R9, 0x400 ;  /* 0x0000040000091802 */ /* 0x000fe20000000f00 */
[----:B------:R-:W1:Y:S01]  /*0470*/  SHFL.BFLY PT, R2, R3, 0x8, 0x1f ;  /* 0x0d001f0003027f89 */ /* 0x000e6200000e0000 */
[----:B------:R-:W2:Y:S01]  /*0480*/  @!P0 S2R R8, SR_CgaCtaId ;  /* 0x0000000000088919 */ /* 0x000ea20000008800 */
[----:B-1----:R-:W-:Y:S01]  /*0490*/  IMAD.IADD R2, R3, 0x1, R2 ;  /* 0x0000000103027824 */ /* 0x002fe200078e0202 */
[----:B0-----:R-:W-:-:S04]  /*04a0*/  @P1 LEA R9, R10, R9, 0x18 ;  /* 0x000000090a091211 */ /* 0x001fc800078ec0ff */
[----:B------:R-:W0:Y:S01]  /*04b0*/  SHFL.BFLY PT, R5, R2, 0x4, 0x1f ;  /* 0x0c801f0002057f89 */ /* 0x000e2200000e0000 */
[----:B------:R-:W-:Y:S01]  /*04c0*/  @P1 IMAD R6, R6, 0x4, R9 ;  /* 0x0000000406061824 */ /* 0x000fe200078e0209 */
[----:B--2---:R-:W-:Y:S01]  /*04d0*/  @!P0 LEA R7, R8, R7, 0x18 ;  /* 0x0000000708078211 */ /* 0x004fe200078ec0ff */
[----:B0-----:R-:W-:Y:S01]  /*04e0*/  IMAD.IADD R5, R2, 0x1, R5 ;  /* 0x0000000102057824 */ /* 0x001fe200078e0205 */
[----:B------:R-:W-:-:S04]  /*04f0*/  @!P0 SHF.R.U32.HI R2, RZ, 0x3, R0 ;  /* 0x00000003ff028819 */ /* 0x000fc80000011600 */
[----:B------:R-:W0:Y:S01]  /*0500*/  SHFL.BFLY PT, R4, R5, 0x2, 0x1f ;  /* 0x0c401f0005047f89 */ /* 0x000e2200000e0000 */
[----:B------:R-:W-:-:S05]  /*0510*/  @!P0 LOP3.LUT R2, R2, 0x1ffffffc, RZ, 0xc0, !PT ;  /* 0x1ffffffc02028812 */ /* 0x000fca00078ec0ff */
[----:B------:R-:W-:Y:S02]  /*0520*/  @!P0 IMAD.IADD R2, R2, 0x1, R7 ;  /* 0x0000000102028824 */ /* 0x000fe400078e0207 */
[----:B0-----:R-:W-:-:S05]  /*0530*/  IMAD.IADD R4, R5, 0x1, R4 ;  /* 0x0000000105047824 */ /* 0x001fca00078e0204 */
[----:B------:R-:W0:Y:S02]  /*0540*/  SHFL.BFLY PT, R3, R4, 0x1, 0x1f ;  /* 0x0c201f0004037f89 */ /* 0x000e2400000e0000 */
[----:B0-----:R-:W-:Y:S01]  /*0550*/  IADD3 R11, R4, R3, RZ ;  /* 0x00000003040b7210 */ /* 0x001fe20007ffe0ff */
[----:B------:R-:W-:-:S04]  /*0560*/  IMAD.MOV.U32 R3, RZ, RZ, RZ ;  /* 0x000000ffff037224 */ /* 0x000fc800078e00ff */
[----:B------:R-:W-:Y:S01]  /*0570*/  @!P0 STS [R2], R11 ;  /* 0x0000000b02008388 */ /* 0x000fe20000000800 */
[----:B------:R-:W-:Y:S06]  /*0580*/  BAR.SYNC.DEFER_BLOCKING 0x0 ;  /* 0x0000000000007b1d */ /* 0x000fec0000010000 */
[----:B------:R-:W0:Y:S04]  /*0590*/  @P1 LDS R3, [R6] ;  /* 0x0000000006031984 */ /* 0x000e280000000800 */
[----:B0-----:R-:W0:Y:S02]  /*05a0*/  SHFL.BFLY PT, R4, R3, 0x10, 0x1f ;  /* 0x0e001f0003047f89 */ /* 0x001e2400000e0000 */
[----:B0-----:R-:W-:-:S05]  /*05b0*/  IMAD.IADD R4, R4, 0x1, R3 ;  /* 0x0000000104047824 */ /* 0x001fca00078e0203 */
[----:B------:R-:W0:Y:S02]  /*05c0*/  SHFL.BFLY PT, R5, R4, 0x8, 0x1f ;  /* 0x0d001f0004057f89 */ /* 0x000e2400000e0000 */
[----:B0-----:R-:W-:-:S05]  /*05d0*/  IMAD.IADD R5, R4, 0x1, R5 ;  /* 0x0000000104057824 */ /* 0x001fca00078e0205 */
[----:B------:R-:W0:Y:S02]  /*05e0*/  SHFL.BFLY PT, R8, R5, 0x4, 0x1f ;  /* 0x0c801f0005087f89 */ /* 0x000e2400000e0000 */
[----:B0-----:R-:W-:-:S05]  /*05f0*/  IADD3 R8, R5, R8, RZ ;  /* 0x0000000805087210 */ /* 0x001fca0007ffe0ff */
[----:B------:R-:W0:Y:S02]  /*0600*/  SHFL.BFLY PT, R7, R8, 0x2, 0x1f ;  /* 0x0c401f0008077f89 */ /* 0x000e2400000e0000 */
[----:B0-----:R-:W-:-:S05]  /*0610*/  IMAD.IADD R9, R8, 0x1, R7 ;  /* 0x0000000108097824 */ /* 0x001fca00078e0207 */
[----:B------:R-:W0:Y:S02]  /*0620*/  SHFL.BFLY PT, R2, R9, 0x1, 0x1f ;  /* 0x0c201f0009027f89 */ /* 0x000e2400000e0000 */
[----:B0-----:R-:W-:Y:S01]  /*0630*/  IMAD.IADD R7, R9, 0x1, R2 ;  /* 0x0000000109077824 */ /* 0x001fe200078e0202 */
[----:B------:R-:W-:Y:S06]  /*0640*/  BRA `(.L_x_4) ;  /* 0x0000000000287947 */ /* 0x000fec0003800000 */
.L_x_3:
[----:B------:R-:W0:Y:S02]  /*0650*/  SHFL.BFLY PT, R3, R8, 0x10, 0x1f ;  /* 0x0e001f0008037f89 */ /* 0x000e2400000e0000 */
        /* <DEDUP_REMOVED lines=8> */
[----:B0-----:R-:W-:-:S07]  /*06e0*/  IMAD.IADD R7, R4, 0x1, R7 ;  /* 0x0000000104077824 */ /* 0x001fce00078e0207 */
.L_x_4:
[----:B------:R-:W-:Y:S01]  /*06f0*/  BAR.SYNC.DEFER_BLOCKING 0x0 ;  /* 0x0000000000007b1d */ /* 0x000fe20000010000 */
[----:B------:R-:W-:-:S13]  /*0700*/  ISETP.NE.AND P0, PT, R0, RZ, PT ;  /* 0x000000ff0000720c */ /* 0x000fda0003f05270 */
[----:B------:R-:W-:Y:S05]  /*0710*/  @P0 EXIT ;  /* 0x000000000000094d */ /* 0x000fea0003800000 */
[----:B------:R-:W0:Y:S02]  /*0720*/  LDC.64 R2, c[0x0][0x220] ;  /* 0x00008800ff027b82 */ /* 0x000e240000000a00 */
[----:B0-----:R-:W-:Y:S01]  /*0730*/  STG.E desc[UR4][R2.64], R7 ;  /* 0x0000000702007986 */ /* 0x001fe2000c101904 */
[----:B------:R-:W-:Y:S05]  /*0740*/  EXIT ;  /* 0x000000000000794d */ /* 0x000fea0003800000 */
.L_x_5:
[----:B------:R-:W-:-:S00]  /*0750*/  BRA `(.L_x_5) ;  /* 0xfffffffc00fc7947 */ /* 0x000fc0000383ffff */
[----:B------:R-:W-:-:S00]  /*0760*/  NOP ;  /* 0x0000000000007918 */ /* 0x000fc00000000000 */
        /* <DEDUP_REMOVED lines=9> */
.L_x_14:


//--------------------- .text._ZN17fastertransformer20stop_words_criterionEPKiS1_S1_Pbmmiii --------------------------
	.section	.text._ZN17fastertransformer20stop_words_criterionEPKiS1_S1_Pbmmiii,"ax",@progbits
	.align	128
        .global         _ZN17fastertransformer20stop_words_criterionEPKiS1_S1_Pbmmiii
        .type           _ZN17fastertransformer20stop_words_criterionEPKiS1_S1_Pbmmiii,@function
        .size           _ZN17fastertransformer20stop_words_criterionEPKiS1_S1_Pbmmiii,(.L_x_15 - _ZN17fastertransformer20stop_words_criterionEPKiS1_S1_Pbmmiii)
        .other          _ZN17fastertransformer20stop_words_criterionEPKiS1_S1_Pbmmiii,@"STO_CUDA_ENTRY STV_DEFAULT"
_ZN17fastertransformer20stop_words_criterionEPKiS1_S1_Pbmmiii:
.text._ZN17fastertransformer20stop_words_criterionEPKiS1_S1_Pbmmiii:
[----:B------:R-:W-:Y:S08]  /*0000*/  LDC R1, c[0x0][0x28] ;  /* 0x00000a00ff017b82 */ /* 0x000ff00000000800 */
[----:B------:R-:W0:Y:S01]  /*0010*/  LDC R7, c[0x0][0x244] ;  /* 0x00009100ff077b82 */ /* 0x000e220000000800 */
[----:B------:R-:W1:Y:S01]  /*0020*/  S2R R4, SR_CTAID.X ;  /* 0x0000000000047919 */ /* 0x000e620000002500 */
[----:B------:R-:W-:Y:S01]  /*0030*/  ULDC UR4, c[0x0][0x0] ;  /* 0x0000000000047ab9 */ /* 0x000fe20000000800 */
[----:B------:R-:W-:Y:S01]  /*0040*/  ULDC.64 UR8, c[0x0][0x238] ;  /* 0x00008e0000087ab9 */ /* 0x000fe20000000a00 */
[----:B------:R-:W1:Y:S04]  /*0050*/  S2R R5, SR_TID.X ;  /* 0x0000000000057919 */ /* 0x000e680000002100 */
[----:B------:R-:W2:Y:S01]  /*0060*/  S2UR UR5, SR_CTAID.Y ;  /* 0x00000000000579c3 */ /* 0x000ea20000002600 */
[----:B0-----:R-:W0:Y:S01]  /*0070*/  I2F.U32.RP R0, R7 ;  /* 0x0000000700007306 */ /* 0x001e220000209000 */
[----:B------:R-:W-:-:S07]  /*0080*/  ISETP.NE.U32.AND P3, PT, R7, RZ, PT ;  /* 0x000000ff0700720c */ /* 0x000fce0003f65070 */
[----:B0-----:R-:W0:Y:S02]  /*0090*/  MUFU.RCP R0, R0 ;  /* 0x0000000000007308 */ /* 0x001e240000001000 */
[----:B0-----:R-:W-:-:S06]  /*00a0*/  VIADD R3, R0, 0xffffffe ;  /* 0x0ffffffe00037836 */ /* 0x001fcc0000000000 */
[----:B------:R-:W0:Y:S02]  /*00b0*/  F2I.FTZ.U32.TRUNC.NTZ R3, R3 ;  /* 0x0000000300037305 */ /* 0x000e24000021f000 */
[----:B0-----:R-:W-:-:S04]  /*00c0*/  IMAD.MOV R2, RZ, RZ, -R3 ;  /* 0x000000ffff027224 */ /* 0x001fc800078e0a03 */
[----:B------:R-:W-:Y:S02]  /*00d0*/  IMAD R9, R2, R7, RZ ;  /* 0x0000000702097224 */ /* 0x000fe400078e02ff */
[----:B------:R-:W-:-:S04]  /*00e0*/  IMAD.MOV.U32 R2, RZ, RZ, RZ ;  /* 0x000000ffff027224 */ /* 0x000fc800078e00ff */
[----:B------:R-:W-:-:S04]  /*00f0*/  IMAD.HI.U32 R2, R3, R9, R2 ;  /* 0x0000000903027227 */ /* 0x000fc800078e0002 */
[----:B-1----:R-:W-:Y:S02]  /*0100*/  IMAD R3, R4, UR4, R5 ;  /* 0x0000000404037c24 */ /* 0x002fe4000f8e0205 */
[----:B--2---:R-:W-:-:S03]  /*0110*/  IMAD.HI.U32 R2, R2, UR5, RZ ;  /* 0x0000000502027c27 */ /* 0x004fc6000f8e00ff */
[----:B------:R-:W-:Y:S01]  /*0120*/  ISETP.GE.U32.AND P0, PT, R3, UR8, PT ;  /* 0x0000000803007c0c */ /* 0x000fe2000bf06070 */
[----:B------:R-:W-:Y:S01]  /*0130*/  IMAD.MOV R0, RZ, RZ, -R2 ;  /* 0x000000ffff007224 */ /* 0x000fe200078e0a02 */
[----:B------:R-:W-:-:S03]  /*0140*/  SHF.R.S32.HI R9, RZ, 0x1f, R3 ;  /* 0x0000001fff097819 */ /* 0x000fc60000011403 */
[----:B------:R-:W-:Y:S01]  /*0150*/  IMAD R0, R7, R0, UR5 ;  /* 0x0000000507007e24 */ /* 0x000fe2000f8e0200 */
[----:B------:R-:W-:-:S04]  /*0160*/  ISETP.GE.U32.AND.EX P0, PT, R9, UR9, PT, P0 ;  /* 0x0000000909007c0c */ /* 0x000fc8000bf06100 */
[----:B------:R-:W-:-:S13]  /*0170*/  ISETP.GE.U32.AND P1, PT, R0, R7, PT ;  /* 0x000000070000720c */ /* 0x000fda0003f26070 */
[----:B------:R-:W-:-:S05]  /*0180*/  @P1 IMAD.IADD R0, R0, 0x1, -R7 ;  /* 0x0000000100001824 */ /* 0x000fca00078e0a07 */
[----:B------:R-:W-:Y:S01]  /*0190*/  ISETP.GE.U32.AND P2, PT, R0, R7, PT ;  /* 0x000000070000720c */ /* 0x000fe20003f46070 */
[----:B------:R-:W-:-:S12]  /*01a0*/  @P0 EXIT ;  /* 0x000000000000094d */ /* 0x000fd80003800000 */
[----:B------:R-:W0:Y:S01]  /*01b0*/  LDC.64 R4, c[0x0][0x238] ;  /* 0x00008e00ff047b82 */ /* 0x000e220000000a00 */
[----:B------:R-:W-:Y:S01]  /*01c0*/  @P1 VIADD R2, R2, 0x1 ;  /* 0x0000000102021836 */ /* 0x000fe20000000000 */
[----:B------:R-:W-:-:S03]  /*01d0*/  ULDC.64 UR6, c[0x0][0x220] ;  /* 0x0000880000067ab9 */ /* 0x000fc60000000a00 */
[----:B------:R-:W-:Y:S01]  /*01e0*/  @P2 VIADD R2, R2, 0x1 ;  /* 0x0000000102022836 */ /* 0x000fe20000000000 */
[----:B------:R-:W-:-:S05]  /*01f0*/  @!P3 LOP3.LUT R2, RZ, R7, RZ, 0x33, !PT ;  /* 0x00000007ff02b212 */ /* 0x000fca00078e33ff */
[----:B------:R-:W-:-:S05]  /*0200*/  IMAD.SHL.U32 R0, R2, 0x2, RZ ;  /* 0x0000000202007824 */ /* 0x000fca00078e00ff */
[----:B------:R-:W-:-:S05]  /*0210*/  SHF.R.S32.HI R18, RZ, 0x1f, R0 ;  /* 0x0000001fff127819 */ /* 0x000fca0000011400 */
[----:B------:R-:W-:Y:S02]  /*0220*/  IMAD R11, R18, UR8, RZ ;  /* 0x00000008120b7c24 */ /* 0x000fe4000f8e02ff */
[----:B0-----:R-:W-:-:S04]  /*0230*/  IMAD.WIDE.U32 R4, R0, UR8, R4 ;  /* 0x0000000800047c25 */ /* 0x001fc8000f8e0004 */
[----:B------:R-:W-:Y:S01]  /*0240*/  IMAD R11, R0, UR9, R11 ;  /* 0x00000009000b7c24 */ /* 0x000fe2000f8e020b */
[----:B------:R-:W-:-:S04]  /*0250*/  IADD3 R4, P0, R3, R4, RZ ;  /* 0x0000000403047210 */ /* 0x000fc80007f1e0ff */
[----:B------:R-:W-:Y:S02]  /*0260*/  LEA R8, P1, R4, UR6, 0x2 ;  /* 0x0000000604087c11 */ /* 0x000fe4000f8210ff */
[----:B------:R-:W-:-:S04]  /*0270*/  IADD3.X R5, R9, R5, R11, P0, !PT ;  /* 0x0000000509057210 */ /* 0x000fc800007fe40b */
[----:B------:R-:W-:Y:S01]  /*0280*/  LEA.HI.X R9, R4, UR7, R5, 0x2, P1 ;  /* 0x0000000704097c11 */ /* 0x000fe200088f1405 */
[----:B------:R-:W-:-:S04]  /*0290*/  ULDC.64 UR6, c[0x0][0x208] ;  /* 0x0000820000067ab9 */ /* 0x000fc80000000a00 */
[----:B------:R-:W2:Y:S02]  /*02a0*/  LDG.E R4, desc[UR6][R8.64] ;  /* 0x0000000608047981 */ /* 0x000ea4000c1e1900 */
[----:B--2---:R-:W-:-:S13]  /*02b0*/  ISETP.GE.AND P0, PT, R4, RZ, PT ;  /* 0x000000ff0400720c */ /* 0x004fda0003f06270 */
[----:B------:R-:W-:Y:S05]  /*02c0*/  @!P0 EXIT ;  /* 0x000000000000894d */ /* 0x000fea0003800000 */
[----:B------:R-:W-:Y:S01]  /*02d0*/  ISETP.GE.AND P0, PT, R3, 0x1, PT ;  /* 0x000000010300780c */ /* 0x000fe20003f06270 */
[----:B------:R-:W-:Y:S01]  /*02e0*/  IMAD R12, R2, R7, RZ ;  /* 0x00000007020c7224 */ /* 0x000fe200078e02ff */
[----:B------:R-:W-:Y:S01]  /*02f0*/  BSSY B0, `(.L_x_6) ;  /* 0x0000005000007945 */ /* 0x000fe20003800000 */
[----:B------:R-:W-:-:S03]  /*0300*/  IMAD.MOV.U32 R3, RZ, RZ, RZ ;  /* 0x000000ffff037224 */ /* 0x000fc600078e00ff */
[----:B------:R-:W-:-:S07]  /*0310*/  IADD3 R5, -R12, UR5, RZ ;  /* 0x000000050c057c10 */ /* 0x000fce000fffe1ff */
[----:B------:R-:W-:Y:S05]  /*0320*/  @!P0 BRA `(.L_x_7) ;  /* 0x0000000000048947 */ /* 0x000fea0003800000 */
[----:B------:R0:W5:Y:S02]  /*0330*/  LDG.E R3, desc[UR6][R8.64+-0x4] ;  /* 0xfffffc0608037981 */ /* 0x000164000c1e1900 */
.L_x_7:
[----:B------:R-:W-:Y:S05]  /*0340*/  BSYNC B0 ;  /* 0x0000000000007941 */ /* 0x000fea0003800000 */
.L_x_6:
[----:B------:R-:W-:Y:S01]  /*0350*/  ULDC UR4, c[0x0][0x248] ;  /* 0x0000920000047ab9 */ /* 0x000fe20000000800 */
[----:B-----5:R-:W-:Y:S01]  /*0360*/  IMAD.IADD R4, R4, 0x1, -R3 ;  /* 0x0000000104047824 */ /* 0x020fe200078e0a03 */
[----:B------:R-:W-:-:S06]  /*0370*/  UIADD3 UR4, UR4, 0x1, URZ ;  /* 0x0000000104047890 */ /* 0x000fcc000fffe03f */
[----:B------:R-:W-:-:S13]  /*0380*/  ISETP.LE.AND P0, PT, R4, UR4, PT ;  /* 0x0000000404007c0c */ /* 0x000fda000bf03270 */
[----:B------:R-:W-:Y:S05]  /*0390*/  @!P0 EXIT ;  /* 0x000000000000894d */ /* 0x000fea0003800000 */
[----:B------:R-:W-:Y:S01]  /*03a0*/  ISETP.GT.AND P0, PT, R4, RZ, PT ;  /* 0x000000ff0400720c */ /* 0x000fe20003f04270 */
[----:B------:R-:W-:Y:S01]  /*03b0*/  ULDC UR24, c[0x0][0x244] ;  /* 0x0000910000187ab9 */ /* 0x000fe20000000800 */
[----:B------:R-:W-:Y:S01]  /*03c0*/  ULDC.64 UR20, c[0x0][0x238] ;  /* 0x00008e0000147ab9 */ /* 0x000fe20000000a00 */
[----:B------:R-:W-:Y:S01]  /*03d0*/  ULDC.64 UR14, c[0x0][0x238] ;  /* 0x00008e00000e7ab9 */ /* 0x000fe20000000a00 */
[----:B------:R-:W-:Y:S01]  /*03e0*/  ULDC.64 UR22, c[0x0][0x220] ;  /* 0x0000880000167ab9 */ /* 0x000fe20000000a00 */
[----:B------:R-:W-:Y:S01]  /*03f0*/  ULDC.64 UR16, c[0x0][0x220] ;  /* 0x0000880000107ab9 */ /* 0x000fe20000000a00 */
[----:B------:R-:W-:Y:S01]  /*0400*/  ULDC.64 UR10, c[0x0][0x210] ;  /* 0x00008400000a7ab9 */ /* 0x000fe20000000a00 */
[----:B------:R-:W-:Y:S01]  /*0410*/  ULDC.64 UR18, c[0x0][0x210] ;  /* 0x0000840000127ab9 */ /* 0x000fe20000000a00 */
[----:B------:R-:W-:Y:S01]  /*0420*/  ULDC.64 UR12, c[0x0][0x218] ;  /* 0x00008600000c7ab9 */ /* 0x000fe20000000a00 */
[----:B------:R-:W-:Y:S04]  /*0430*/  BSSY B0, `(.L_x_8) ;  /* 0x0000044000007945 */ /* 0x000fe80003800000 */
[----:B------:R-:W-:Y:S05]  /*0440*/  @!P0 BRA `(.L_x_9) ;  /* 0x0000000400088947 */ /* 0x000fea0003800000 */
[C---:B------:R-:W-:Y:S01]  /*0450*/  ISETP.GT.AND P0, PT, R7.reuse, 0x1, PT ;  /* 0x000000010700780c */ /* 0x040fe20003f04270 */
[----:B------:R-:W-:Y:S01]  /*0460*/  ULDC.64 UR8, c[0x0][0x230] ;  /* 0x00008c0000087ab9 */ /* 0x000fe20000000a00 */
[----:B------:R-:W-:Y:S01]  /*0470*/  ULDC UR5, c[0x0][0x240] ;  /* 0x0000900000057ab9 */ /* 0x000fe20000000800 */
[----:B------:R-:W-:Y:S01]  /*0480*/  IADD3 R10, P1, R12, UR8, RZ ;  /* 0x000000080c0a7c10 */ /* 0x000fe2000ff3e0ff */
[----:B------:R-:W-:Y:S01]  /*0490*/  IMAD R7, R7, UR5, RZ ;  /* 0x0000000507077c24 */ /* 0x000fe2000f8e02ff */
[----:B------:R-:W-:Y:S02]  /*04a0*/  IADD3 R6, -R4, UR4, RZ ;  /* 0x0000000404067c10 */ /* 0x000fe4000fffe1ff */
[----:B------:R-:W-:-:S06]  /*04b0*/  LEA.HI.X.SX32 R12, R12, UR9, 0x1, P1 ;  /* 0x000000090c0c7c11 */ /* 0x000fcc00088f0eff */
[----:B------:R-:W-:Y:S05]  /*04c0*/  @P0 BRA `(.L_x_10) ;  /* 0x0000000000640947 */ /* 0x000fea0003800000 */
[----:B------:R-:W-:-:S04]  /*04d0*/  IADD3 R15, P0, R5, R10, RZ ;  /* 0x0000000a050f7210 */ /* 0x000fc80007f1e0ff */
[----:B------:R-:W-:-:S09]  /*04e0*/  LEA.HI.X.SX32 R17, R5, R12, 0x1, P0 ;  /* 0x0000000c05117211 */ /* 0x000fd200000f0eff */
.L_x_11:
[----:B------:R-:W-:Y:S02]  /*04f0*/  VIADD R16, R4, 0xffffffff ;  /* 0xffffffff04107836 */ /* 0x000fe40000000000 */
[----:B------:R-:W-:Y:S02]  /*0500*/  IMAD R11, R18, UR14, RZ ;  /* 0x0000000e120b7c24 */ /* 0x000fe4000f8e02ff */
[----:B0-----:R-:W-:Y:S02]  /*0510*/  IMAD.IADD R8, R16, 0x1, R3 ;  /* 0x0000000110087824 */ /* 0x001fe400078e0203 */
[----:B------:R-:W-:Y:S02]  /*0520*/  IMAD.IADD R10, R6, 0x1, R16 ;  /* 0x00000001060a7824 */ /* 0x000fe400078e0210 */
[----:B------:R-:W-:Y:S01]  /*0530*/  IMAD R13, R0, UR15, R11 ;  /* 0x0000000f000d7c24 */ /* 0x000fe2000f8e020b */
[----:B------:R-:W-:Y:S01]  /*0540*/  SHF.R.S32.HI R9, RZ, 0x1f, R8 ;  /* 0x0000001fff097819 */ /* 0x000fe20000011408 */
[----:B------:R-:W-:-:S02]  /*0550*/  IMAD R10, R7, R10, RZ ;  /* 0x0000000a070a7224 */ /* 0x000fc400078e02ff */
[----:B------:R-:W-:-:S03]  /*0560*/  IMAD.WIDE.U32 R8, R0, UR14, R8 ;  /* 0x0000000e00087c25 */ /* 0x000fc6000f8e0008 */
[----:B------:R-:W-:Y:S01]  /*0570*/  IADD3 R11, P0, R10, R15, RZ ;  /* 0x0000000f0a0b7210 */ /* 0x000fe20007f1e0ff */
[----:B------:R-:W-:-:S03]  /*0580*/  IMAD.IADD R9, R13, 0x1, R9 ;  /* 0x000000010d097824 */ /* 0x000fc600078e0209 */
[----:B------:R-:W-:Y:S02]  /*0590*/  LEA.HI.X.SX32 R14, R10, R17, 0x1, P0 ;  /* 0x000000110a0e7211 */ /* 0x000fe400000f0eff */
[C---:B------:R-:W-:Y:S02]  /*05a0*/  LEA R12, P0, R11.reuse, UR10, 0x2 ;  /* 0x0000000a0b0c7c11 */ /* 0x040fe4000f8010ff */
[C---:B------:R-:W-:Y:S02]  /*05b0*/  LEA R10, P1, R8.reuse, UR16, 0x2 ;  /* 0x00000010080a7c11 */ /* 0x040fe4000f8210ff */
[----:B------:R-:W-:Y:S02]  /*05c0*/  LEA.HI.X R13, R11, UR11, R14, 0x2, P0 ;  /* 0x0000000b0b0d7c11 */ /* 0x000fe400080f140e */
[----:B------:R-:W-:-:S04]  /*05d0*/  LEA.HI.X R11, R8, UR17, R9, 0x2, P1 ;  /* 0x00000011080b7c11 */ /* 0x000fc800088f1409 */
[----:B------:R-:W2:Y:S04]  /*05e0*/  LDG.E R13, desc[UR6][R12.64] ;  /* 0x000000060c0d7981 */ /* 0x000ea8000c1e1900 */
[----:B------:R-:W2:Y:S02]  /*05f0*/  LDG.E R10, desc[UR6][R10.64] ;  /* 0x000000060a0a7981 */ /* 0x000ea4000c1e1900 */
[----:B--2---:R-:W-:-:S13]  /*0600*/  ISETP.NE.AND P0, PT, R13, R10, PT ;  /* 0x0000000a0d00720c */ /* 0x004fda0003f05270 */
[----:B------:R-:W-:Y:S05]  /*0610*/  @P0 EXIT ;  /* 0x000000000000094d */ /* 0x000fea0003800000 */
[----:B------:R-:W-:Y:S01]  /*0620*/  ISETP.GT.AND P0, PT, R4, 0x1, PT ;  /* 0x000000010400780c */ /* 0x000fe20003f04270 */
[----:B------:R-:W-:-:S12]  /*0630*/  IMAD.MOV.U32 R4, RZ, RZ, R16 ;  /* 0x000000ffff047224 */ /* 0x000fd800078e0010 */
[----:B------:R-:W-:Y:S05]  /*0640*/  @P0 BRA `(.L_x_11) ;  /* 0xfffffffc00a80947 */ /* 0x000fea000383ffff */
[----:B------:R-:W-:Y:S05]  /*0650*/  BRA `(.L_x_9) ;  /* 0x0000000000847947 */ /* 0x000fea0003800000 */
.L_x_10:
[----:B------:R-:W-:-:S07]  /*0660*/  IMAD.MOV.U32 R13, RZ, RZ, R5 ;  /* 0x000000ffff0d7224 */ /* 0x000fce00078e0005 */
.L_x_12:
[----:B------:R-:W-:Y:S01]  /*0670*/  VIADD R11, R4, 0xffffffff ;  /* 0xffffffff040b7836 */ /* 0x000fe20000000000 */
[----:B------:R-:W-:Y:S01]  /*0680*/  SHF.R.S32.HI R15, RZ, 0x1f, R13 ;  /* 0x0000001fff0f7819 */ /* 0x000fe2000001140d */
[----:B------:R-:W-:Y:S02]  /*0690*/  IMAD R17, R18, UR20, RZ ;  /* 0x0000001412117c24 */ /* 0x000fe4000f8e02ff */
[----:B------:R-:W-:Y:S02]  /*06a0*/  IMAD.IADD R14, R6, 0x1, R11 ;  /* 0x00000001060e7824 */ /* 0x000fe400078e020b */
[----:B0-----:R-:W-:Y:S02]  /*06b0*/  IMAD.IADD R8, R11, 0x1, R3 ;  /* 0x000000010b087824 */ /* 0x001fe400078e0203 */
[----:B------:R-:W-:Y:S02]  /*06c0*/  IMAD R14, R7, R14, RZ ;  /* 0x0000000e070e7224 */ /* 0x000fe400078e02ff */
[----:B------:R-:W-:Y:S01]  /*06d0*/  IMAD R17, R0, UR21, R17 ;  /* 0x0000001500117c24 */ /* 0x000fe2000f8e0211 */
[----:B------:R-:W-:-:S02]  /*06e0*/  SHF.R.S32.HI R9, RZ, 0x1f, R8 ;  /* 0x0000001fff097819 */ /* 0x000fc40000011408 */
[----:B------:R-:W-:Y:S02]  /*06f0*/  IADD3 R16, P0, P1, R14, R10, R13 ;  /* 0x0000000a0e107210 */ /* 0x000fe4000791e00d */
[----:B------:R-:W-:-:S03]  /*0700*/  SHF.R.S32.HI R13, RZ, 0x1f, R14 ;  /* 0x0000001fff0d7819 */ /* 0x000fc6000001140e */
[----:B------:R-:W-:Y:S01]  /*0710*/  IMAD.SHL.U32 R19, R16, 0x4, RZ ;  /* 0x0000000410137824 */ /* 0x000fe200078e00ff */
[----:B------:R-:W-:Y:S01]  /*0720*/  IADD3.X R13, R13, R12, R15, P0, P1 ;  /* 0x0000000c0d0d7210 */ /* 0x000fe200007e240f */
[----:B------:R-:W-:-:S03]  /*0730*/  IMAD.WIDE.U32 R14, R0, UR20, R8 ;  /* 0x00000014000e7c25 */ /* 0x000fc6000f8e0008 */
[----:B------:R-:W-:Y:S01]  /*0740*/  SHF.L.U64.HI R13, R16, 0x2, R13 ;  /* 0x00000002100d7819 */ /* 0x000fe2000001020d */
[----:B------:R-:W-:Y:S01]  /*0750*/  IMAD.IADD R9, R17, 0x1, R15 ;  /* 0x0000000111097824 */ /* 0x000fe200078e020f */
[C---:B------:R-:W-:Y:S02]  /*0760*/  LEA R16, P1, R14.reuse, UR22, 0x2 ;  /* 0x000000160e107c11 */ /* 0x040fe4000f8210ff */
[----:B------:R-:W-:Y:S02]  /*0770*/  IADD3 R8, P0, R19, UR18, RZ ;  /* 0x0000001213087c10 */ /* 0x000fe4000ff1e0ff */
[----:B------:R-:W-:Y:S02]  /*0780*/  LEA.HI.X R17, R14, UR23, R9, 0x2, P1 ;  /* 0x000000170e117c11 */ /* 0x000fe400088f1409 */
[----:B------:R-:W-:-:S03]  /*0790*/  IADD3.X R9, R13, UR19, RZ, P0, !PT ;  /* 0x000000130d097c10 */ /* 0x000fc600087fe4ff */
[----:B------:R-:W2:Y:S04]  /*07a0*/  LDG.E R16, desc[UR6][R16.64] ;  /* 0x0000000610107981 */ /* 0x000ea8000c1e1900 */
[----:B------:R-:W2:Y:S02]  /*07b0*/  LDG.E R9, desc[UR6][R8.64] ;  /* 0x0000000608097981 */ /* 0x000ea4000c1e1900 */
[----:B--2---:R-:W-:-:S13]  /*07c0*/  ISETP.NE.AND P0, PT, R9, R16, PT ;  /* 0x000000100900720c */ /* 0x004fda0003f05270 */
[----:B------:R-:W-:Y:S05]  /*07d0*/  @P0 EXIT ;  /* 0x000000000000094d */ /* 0x000fea0003800000 */
[----:B------:R-:W-:-:S04]  /*07e0*/  IADD3 R8, P0, R19, UR12, RZ ;  /* 0x0000000c13087c10 */ /* 0x000fc8000ff1e0ff */
[----:B------:R-:W-:-:S05]  /*07f0*/  IADD3.X R9, R13, UR13, RZ, P0, !PT ;  /* 0x0000000d0d097c10 */ /* 0x000fca00087fe4ff */
[----:B------:R-:W2:Y:S02]  /*0800*/  LDG.E R13, desc[UR6][R8.64] ;  /* 0x00000006080d7981 */ /* 0x000ea4000c1e1900 */
[----:B--2---:R-:W-:-:S04]  /*0810*/  ISETP.GE.AND P0, PT, R13, UR24, PT ;  /* 0x000000180d007c0c */ /* 0x004fc8000bf06270 */
[----:B------:R-:W-:-:S13]  /*0820*/  ISETP.LT.OR P0, PT, R13, RZ, P0 ;  /* 0x000000ff0d00720c */ /* 0x000fda0000701670 */
[----:B------:R-:W-:Y:S05]  /*0830*/  @P0 EXIT ;  /* 0x000000000000094d */ /* 0x000fea0003800000 */
[----:B------:R-:W-:Y:S01]  /*0840*/  ISETP.GT.AND P0, PT, R4, 0x1, PT ;  /* 0x000000010400780c */ /* 0x000fe20003f04270 */
[----:B------:R-:W-:-:S12]  /*0850*/  IMAD.MOV.U32 R4, RZ, RZ, R11 ;  /* 0x000000ffff047224 */ /* 0x000fd800078e000b */
[----:B------:R-:W-:Y:S05]  /*0860*/  @P0 BRA `(.L_x_12) ;  /* 0xfffffffc00800947 */ /* 0x000fea000383ffff */
.L_x_9:
[----:B------:R-:W-:Y:S05]  /*0870*/  BSYNC B0 ;  /* 0x0000000000007941 */ /* 0x000fea0003800000 */
.L_x_8:
[----:B------:R-:W1:Y:S08]  /*0880*/  LDC R0, c[0x0][0x244] ;  /* 0x00009100ff007b82 */ /* 0x000e700000000800 */
[----:B------:R-:W2:Y:S01]  /*0890*/  LDC.64 R6, c[0x0][0x228] ;  /* 0x00008a00ff067b82 */ /* 0x000ea20000000a00 */
[----:B-1----:R-:W-:Y:S02]  /*08a0*/  IMAD R5, R2, R0, R5 ;  /* 0x0000000002057224 */ /* 0x002fe400078e0205 */
[----:B------:R-:W-:-:S03]  /*08b0*/  IMAD.MOV.U32 R0, RZ, RZ, 0x1 ;  /* 0x00000001ff007424 */ /* 0x000fc600078e00ff */
[----:B--2---:R-:W-:-:S04]  /*08c0*/  IADD3 R2, P0, R5, R6, RZ ;  /* 0x0000000605027210 */ /* 0x004fc80007f1e0ff */
[----:B------:R-:W-:-:S05]  /*08d0*/  LEA.HI.X.SX32 R3, R5, R7, 0x1, P0 ;  /* 0x0000000705037211 */ /* 0x000fca00000f0eff */
[----:B------:R-:W-:Y:S01]  /*08e0*/  STG.E.U8 desc[UR6][R2.64], R0 ;  /* 0x0000000002007986 */ /* 0x000fe2000c101106 */
[----:B------:R-:W-:Y:S05]  /*08f0*/  EXIT ;  /* 0x000000000000794d */ /* 0x000fea0003800000 */
.L_x_13:
        /* <DEDUP_REMOVED lines=16> */
.L_x_15:


//--------------------- .nv.global.init           --------------------------
	.section	.nv.global.init,"aw",@progbits
	.align	4
.nv.global.init:
	.type		mrg32k3aM1SubSeq,@object
	.size		mrg32k3aM1SubSeq,(mrg32k3aM2SubSeq - mrg32k3aM1SubSeq)
mrg32k3aM1SubSeq:
        /*0000*/ 	.byte	0x0b, 0xcc, 0xee, 0x04, 0x73, 0x29, 0x8b, 0x6f, 0xf6, 0x53, 0x03, 0xf6, 0x23, 0xf6, 0xea, 0xda
        /* <DEDUP_REMOVED lines=125> */
	.type		mrg32k3aM2SubSeq,@object
	.size		mrg32k3aM2SubSeq,(mrg32k3aM1 - mrg32k3aM2SubSeq)
mrg32k3aM2SubSeq:
        /* <DEDUP_REMOVED lines=126> */
	.type		mrg32k3aM1,@object
	.size		mrg32k3aM1,(mrg32k3aM1Seq - mrg32k3aM1)
mrg32k3aM1:
        /* <DEDUP_REMOVED lines=144> */
	.type		mrg32k3aM1Seq,@object
	.size		mrg32k3aM1Seq,(mrg32k3aM2 - mrg32k3aM1Seq)
mrg32k3aM1Seq:
        /* <DEDUP_REMOVED lines=144> */
	.type		mrg32k3aM2,@object
	.size		mrg32k3aM2,(mrg32k3aM2Seq - mrg32k3aM2)
mrg32k3aM2:
        /* <DEDUP_REMOVED lines=144> */
	.type		mrg32k3aM2Seq,@object
	.size		mrg32k3aM2Seq,(precalc_xorwow_matrix - mrg32k3aM2Seq)
mrg32k3aM2Seq:
        /* <DEDUP_REMOVED lines=144> */
	.type		precalc_xorwow_matrix,@object
	.size		precalc_xorwow_matrix,(precalc_xorwow_offset_matrix - precalc_xorwow_matrix)
precalc_xorwow_matrix:
        /* <DEDUP_REMOVED lines=6400> */
	.type		precalc_xorwow_offset_matrix,@object
	.size		precalc_xorwow_offset_matrix,(.L_1 - precalc_xorwow_offset_matrix)
precalc_xorwow_offset_matrix:
        /* <DEDUP_REMOVED lines=6400> */
.L_1:


//--------------------- .nv.shared._ZN17fastertransformer16length_criterionEPbS0_PiPKjiii --------------------------
	.section	.nv.shared._ZN17fastertransformer16length_criterionEPbS0_PiPKjiii,"aw",@nobits
	.sectionflags	@""
	.align	4
.nv.shared._ZN17fastertransformer16length_criterionEPbS0_PiPKjiii:
	.zero		1152


//--------------------- .nv.shared.reserved.0     --------------------------
	.section	.nv.shared.reserved.0,"aw",@nobits
	.weak		__nv_reservedSMEM_offset_0_alias
	.size		__nv_reservedSMEM_offset_0_alias, 0, 0
	.other		__nv_reservedSMEM_offset_0_alias,@"STO_CUDA_RESERVED_SHARED STV_DEFAULT"
__nv_reservedSMEM_offset_0_alias:
	.zero		0


//--------------------- .nv.global                --------------------------
	.section	.nv.global,"aw",@nobits
.nv.global:
	.type		_ZN55_INTERNAL_5ceadfe8_24_stop_criteria_kernels_cu_96943d354cuda3std6ranges3__45__cpo9iter_moveE,@object
	.size		_ZN55_INTERNAL_5ceadfe8_24_stop_criteria_kernels_cu_96943d354cuda3std6ranges3__45__cpo9iter_moveE,(_ZN55_INTERNAL_5ceadfe8_24_stop_criteria_kernels_cu_96943d354cuda3std3__457_GLOBAL__N__5ceadfe8_24_stop_criteria_kernels_cu_96943d356ignoreE - _ZN55_INTERNAL_5ceadfe8_24_stop_criteria_kernels_cu_96943d354cuda3std6ranges3__45__cpo9iter_moveE)
_ZN55_INTERNAL_5ceadfe8_24_stop_criteria_kernels_cu_96943d354cuda3std6ranges3__45__cpo9iter_moveE:
	.zero		1
	.type		_ZN55_INTERNAL_5ceadfe8_24_stop_criteria_kernels_cu_96943d354cuda3std3__457_GLOBAL__N__5ceadfe8_24_stop_criteria_kernels_cu_96943d356ignoreE,@object
	.size		_ZN55_INTERNAL_5ceadfe8_24_stop_criteria_kernels_cu_96943d354cuda3std3__457_GLOBAL__N__5ceadfe8_24_stop_criteria_kernels_cu_96943d356ignoreE,(_ZN55_INTERNAL_5ceadfe8_24_stop_criteria_kernels_cu_96943d354cuda3std3__45__cpo4cendE - _ZN55_INTERNAL_5ceadfe8_24_stop_criteria_kernels_cu_96943d354cuda3std3__457_GLOBAL__N__5ceadfe8_24_stop_criteria_kernels_cu_96943d356ignoreE)
_ZN55_INTERNAL_5ceadfe8_24_stop_criteria_kernels_cu_96943d354cuda3std3__457_GLOBAL__N__5ceadfe8_24_stop_criteria_kernels_cu_96943d356ignoreE:
	.zero		1
	.type		_ZN55_INTERNAL_5ceadfe8_24_stop_criteria_kernels_cu_96943d354cuda3std3__45__cpo4cendE,@object
	.size		_ZN55_INTERNAL_5ceadfe8_24_stop_criteria_kernels_cu_96943d354cuda3std3__45__cpo4cendE,(_ZN55_INTERNAL_5ceadfe8_24_stop_criteria_kernels_cu_96943d354cuda3std3__45__cpo3endE - _ZN55_INTERNAL_5ceadfe8_24_stop_criteria_kernels_cu_96943d354cuda3std3__45__cpo4cendE)
_ZN55_INTERNAL_5ceadfe8_24_stop_criteria_kernels_cu_96943d354cuda3std3__45__cpo4cendE:
	.zero		1
	.type		_ZN55_INTERNAL_5ceadfe8_24_stop_criteria_kernels_cu_96943d354cuda3std3__45__cpo3endE,@object
	.size		_ZN55_INTERNAL_5ceadfe8_24_stop_criteria_kernels_cu_96943d354cuda3std3__45__cpo3endE,(_ZN55_INTERNAL_5ceadfe8_24_stop_criteria_kernels_cu_96943d354cuda3std3__48in_placeE - _ZN55_INTERNAL_5ceadfe8_24_stop_criteria_kernels_cu_96943d354cuda3std3__45__cpo3endE)
_ZN55_INTERNAL_5ceadfe8_24_stop_criteria_kernels_cu_96943d354cuda3std3__45__cpo3endE:
	.zero		1
	.type		_ZN55_INTERNAL_5ceadfe8_24_stop_criteria_kernels_cu_96943d354cuda3std3__48in_placeE,@object
	.size		_ZN55_INTERNAL_5ceadfe8_24_stop_criteria_kernels_cu_96943d354cuda3std3__48in_placeE,(_ZN55_INTERNAL_5ceadfe8_24_stop_criteria_kernels_cu_96943d354cuda3std6ranges3__45__cpo7advanceE - _ZN55_INTERNAL_5ceadfe8_24_stop_criteria_kernels_cu_96943d354cuda3std3__48in_placeE)
_ZN55_INTERNAL_5ceadfe8_24_stop_criteria_kernels_cu_96943d354cuda3std3__48in_placeE:
	.zero		1
	.type		_ZN55_INTERNAL_5ceadfe8_24_stop_criteria_kernels_cu_96943d354cuda3std6ranges3__45__cpo7advanceE,@object
	.size		_ZN55_INTERNAL_5ceadfe8_24_stop_criteria_kernels_cu_96943d354cuda3std6ranges3__45__cpo7advanceE,(_ZN55_INTERNAL_5ceadfe8_24_stop_criteria_kernels_cu_96943d354cuda3std3__45__cpo5beginE - _ZN55_INTERNAL_5ceadfe8_24_stop_criteria_kernels_cu_96943d354cuda3std6ranges3__45__cpo7advanceE)
_ZN55_INTERNAL_5ceadfe8_24_stop_criteria_kernels_cu_96943d354cuda3std6ranges3__45__cpo7advanceE:
	.zero		1
	.type		_ZN55_INTERNAL_5ceadfe8_24_stop_criteria_kernels_cu_96943d354cuda3std3__45__cpo5beginE,@object
	.size		_ZN55_INTERNAL_5ceadfe8_24_stop_criteria_kernels_cu_96943d354cuda3std3__45__cpo5beginE,(_ZN55_INTERNAL_5ceadfe8_24_stop_criteria_kernels_cu_96943d354cuda3std3__419piecewise_constructE - _ZN55_INTERNAL_5ceadfe8_24_stop_criteria_kernels_cu_96943d354cuda3std3__45__cpo5beginE)
_ZN55_INTERNAL_5ceadfe8_24_stop_criteria_kernels_cu_96943d354cuda3std3__45__cpo5beginE:
	.zero		1
	.type		_ZN55_INTERNAL_5ceadfe8_24_stop_criteria_kernels_cu_96943d354cuda3std3__419piecewise_constructE,@object
	.size		_ZN55_INTERNAL_5ceadfe8_24_stop_criteria_kernels_cu_96943d354cuda3std3__419piecewise_constructE,(_ZN55_INTERNAL_5ceadfe8_24_stop_criteria_kernels_cu_96943d354cuda3std3__45__cpo6cbeginE - _ZN55_INTERNAL_5ceadfe8_24_stop_criteria_kernels_cu_96943d354cuda3std3__419piecewise_constructE)
_ZN55_INTERNAL_5ceadfe8_24_stop_criteria_kernels_cu_96943d354cuda3std3__419piecewise_constructE:
	.zero		1
	.type		_ZN55_INTERNAL_5ceadfe8_24_stop_criteria_kernels_cu_96943d354cuda3std3__45__cpo6cbeginE,@object
	.size		_ZN55_INTERNAL_5ceadfe8_24_stop_criteria_kernels_cu_96943d354cuda3std3__45__cpo6cbeginE,(_ZN55_INTERNAL_5ceadfe8_24_stop_criteria_kernels_cu_96943d354cuda3std6ranges3__45__cpo4swapE - _ZN55_INTERNAL_5ceadfe8_24_stop_criteria_kernels_cu_96943d354cuda3std3__45__cpo6cbeginE)
_ZN55_INTERNAL_5ceadfe8_24_stop_criteria_kernels_cu_96943d354cuda3std3__45__cpo6cbeginE:
	.zero		1
	.type		_ZN55_INTERNAL_5ceadfe8_24_stop_criteria_kernels_cu_96943d354cuda3std6ranges3__45__cpo4swapE,@object
	.size		_ZN55_INTERNAL_5ceadfe8_24_stop_criteria_kernels_cu_96943d354cuda3std6ranges3__45__cpo4swapE,(.L_16 - _ZN55_INTERNAL_5ceadfe8_24_stop_criteria_kernels_cu_96943d354cuda3std6ranges3__45__cpo4swapE)
_ZN55_INTERNAL_5ceadfe8_24_stop_criteria_kernels_cu_96943d354cuda3std6ranges3__45__cpo4swapE:
	.zero		1
.L_16:


//--------------------- .nv.constant0._ZN17fastertransformer16length_criterionEPbS0_PiPKjiii --------------------------
	.section	.nv.constant0._ZN17fastertransformer16length_criterionEPbS0_PiPKjiii,"a",@progbits
	.sectionflags	@""
	.align	4
.nv.constant0._ZN17fastertransformer16length_criterionEPbS0_PiPKjiii:
	.zero		572


//--------------------- .nv.constant0._ZN17fastertransformer20stop_words_criterionEPKiS1_S1_Pbmmiii --------------------------
	.section	.nv.constant0._ZN17fastertransformer20stop_words_criterionEPKiS1_S1_Pbmmiii,"a",@progbits
	.sectionflags	@""
	.align	4
.nv.constant0._ZN17fastertransformer20stop_words_criterionEPKiS1_S1_Pbmmiii:
	.zero		588


//--------------------- SYMBOLS --------------------------

	.type		.nv.reservedSmem.offset0,@object
	.size		.nv.reservedSmem.offset0,0x4
